//
// Generated by NVIDIA NVVM Compiler
//
// Compiler Build ID: CL-36424714
// Cuda compilation tools, release 13.0, V13.0.88
// Based on NVVM 20.0.0
//

.version 9.0
.target sm_100
.address_size 64

	// .globl	_Z11max_poolingPKfPfiiiiiiiii

.visible .entry _Z11max_poolingPKfPfiiiiiiiii(
	.param .u64 .ptr .align 1 _Z11max_poolingPKfPfiiiiiiiii_param_0,
	.param .u64 .ptr .align 1 _Z11max_poolingPKfPfiiiiiiiii_param_1,
	.param .u32 _Z11max_poolingPKfPfiiiiiiiii_param_2,
	.param .u32 _Z11max_poolingPKfPfiiiiiiiii_param_3,
	.param .u32 _Z11max_poolingPKfPfiiiiiiiii_param_4,
	.param .u32 _Z11max_poolingPKfPfiiiiiiiii_param_5,
	.param .u32 _Z11max_poolingPKfPfiiiiiiiii_param_6,
	.param .u32 _Z11max_poolingPKfPfiiiiiiiii_param_7,
	.param .u32 _Z11max_poolingPKfPfiiiiiiiii_param_8,
	.param .u32 _Z11max_poolingPKfPfiiiiiiiii_param_9,
	.param .u32 _Z11max_poolingPKfPfiiiiiiiii_param_10
)
{
	.reg .pred 	%p<88>;
	.reg .b32 	%r<88>;
	.reg .b32 	%f<84>;
	.reg .b64 	%rd<15>;

	ld.param.u64 	%rd6, [_Z11max_poolingPKfPfiiiiiiiii_param_0];
	ld.param.u64 	%rd5, [_Z11max_poolingPKfPfiiiiiiiii_param_1];
	ld.param.u32 	%r27, [_Z11max_poolingPKfPfiiiiiiiii_param_4];
	ld.param.u32 	%r28, [_Z11max_poolingPKfPfiiiiiiiii_param_5];
	ld.param.u32 	%r34, [_Z11max_poolingPKfPfiiiiiiiii_param_6];
	ld.param.u32 	%r30, [_Z11max_poolingPKfPfiiiiiiiii_param_7];
	ld.param.u32 	%r31, [_Z11max_poolingPKfPfiiiiiiiii_param_8];
	ld.param.u32 	%r32, [_Z11max_poolingPKfPfiiiiiiiii_param_9];
	ld.param.u32 	%r33, [_Z11max_poolingPKfPfiiiiiiiii_param_10];
	cvta.to.global.u64 	%rd1, %rd6;
	mov.u32 	%r35, %ntid.x;
	mov.u32 	%r36, %ctaid.x;
	mov.u32 	%r37, %tid.x;
	mad.lo.s32 	%r1, %r35, %r36, %r37;
	mov.u32 	%r38, %ntid.y;
	mov.u32 	%r39, %ctaid.y;
	mov.u32 	%r40, %tid.y;
	mad.lo.s32 	%r41, %r38, %r39, %r40;
	mov.u32 	%r3, %ctaid.z;
	setp.ge.s32 	%p1, %r1, %r30;
	setp.ge.s32 	%p2, %r41, %r34;
	or.pred  	%p3, %p1, %p2;
	@%p3 bra 	$L__BB0_45;
	setp.lt.s32 	%p4, %r31, 1;
	mov.f32 	%f62, 0fFF800000;
	@%p4 bra 	$L__BB0_44;
	mul.lo.s32 	%r43, %r32, %r41;
	sub.s32 	%r4, %r43, %r33;
	mul.lo.s32 	%r44, %r32, %r1;
	sub.s32 	%r5, %r44, %r33;
	and.b32  	%r6, %r31, 7;
	add.s32 	%r7, %r6, -1;
	and.b32  	%r8, %r31, 3;
	and.b32  	%r9, %r31, 2147483640;
	and.b32  	%r10, %r31, 1;
	mul.lo.s32 	%r11, %r27, %r3;
	mov.f32 	%f62, 0fFF800000;
	mov.b32 	%r83, 0;
$L__BB0_3:
	setp.lt.u32 	%p5, %r31, 8;
	add.s32 	%r13, %r4, %r83;
	add.s32 	%r46, %r13, %r11;
	mul.lo.s32 	%r14, %r46, %r28;
	mov.b32 	%r86, 0;
	@%p5 bra 	$L__BB0_22;
	mov.b32 	%r84, 0;
$L__BB0_5:
	.pragma "nounroll";
	setp.ge.s32 	%p6, %r13, %r27;
	add.s32 	%r16, %r5, %r84;
	or.b32  	%r48, %r13, %r16;
	setp.lt.s32 	%p7, %r48, 0;
	setp.ge.s32 	%p8, %r16, %r28;
	or.pred  	%p9, %p6, %p8;
	add.s32 	%r49, %r16, %r14;
	mul.wide.s32 	%rd7, %r49, 4;
	add.s64 	%rd2, %rd1, %rd7;
	or.pred  	%p10, %p9, %p7;
	@%p10 bra 	$L__BB0_7;
	ld.global.f32 	%f43, [%rd2];
	max.f32 	%f62, %f62, %f43;
$L__BB0_7:
	add.s32 	%r50, %r16, 1;
	or.b32  	%r51, %r13, %r50;
	setp.lt.s32 	%p12, %r51, 0;
	setp.ge.s32 	%p13, %r50, %r28;
	or.pred  	%p14, %p6, %p13;
	or.pred  	%p15, %p14, %p12;
	@%p15 bra 	$L__BB0_9;
	ld.global.f32 	%f44, [%rd2+4];
	max.f32 	%f62, %f62, %f44;
$L__BB0_9:
	add.s32 	%r52, %r16, 2;
	or.b32  	%r53, %r13, %r52;
	setp.lt.s32 	%p17, %r53, 0;
	setp.ge.s32 	%p18, %r52, %r28;
	or.pred  	%p19, %p6, %p18;
	or.pred  	%p20, %p19, %p17;
	@%p20 bra 	$L__BB0_11;
	ld.global.f32 	%f45, [%rd2+8];
	max.f32 	%f62, %f62, %f45;
$L__BB0_11:
	add.s32 	%r54, %r16, 3;
	or.b32  	%r55, %r13, %r54;
	setp.lt.s32 	%p22, %r55, 0;
	setp.ge.s32 	%p23, %r54, %r28;
	or.pred  	%p24, %p6, %p23;
	or.pred  	%p25, %p24, %p22;
	@%p25 bra 	$L__BB0_13;
	ld.global.f32 	%f46, [%rd2+12];
	max.f32 	%f62, %f62, %f46;
$L__BB0_13:
	add.s32 	%r56, %r16, 4;
	or.b32  	%r57, %r13, %r56;
	setp.lt.s32 	%p27, %r57, 0;
	setp.ge.s32 	%p28, %r56, %r28;
	or.pred  	%p29, %p6, %p28;
	or.pred  	%p30, %p29, %p27;
	@%p30 bra 	$L__BB0_15;
	ld.global.f32 	%f47, [%rd2+16];
	max.f32 	%f62, %f62, %f47;
$L__BB0_15:
	add.s32 	%r58, %r16, 5;
	or.b32  	%r59, %r13, %r58;
	setp.lt.s32 	%p32, %r59, 0;
	setp.ge.s32 	%p33, %r58, %r28;
	or.pred  	%p34, %p6, %p33;
	or.pred  	%p35, %p34, %p32;
	@%p35 bra 	$L__BB0_17;
	ld.global.f32 	%f48, [%rd2+20];
	max.f32 	%f62, %f62, %f48;
$L__BB0_17:
	add.s32 	%r60, %r16, 6;
	or.b32  	%r61, %r13, %r60;
	setp.lt.s32 	%p37, %r61, 0;
	setp.ge.s32 	%p38, %r60, %r28;
	or.pred  	%p39, %p6, %p38;
	or.pred  	%p40, %p39, %p37;
	@%p40 bra 	$L__BB0_19;
	ld.global.f32 	%f49, [%rd2+24];
	max.f32 	%f62, %f62, %f49;
$L__BB0_19:
	add.s32 	%r62, %r16, 7;
	or.b32  	%r63, %r13, %r62;
	setp.lt.s32 	%p42, %r63, 0;
	setp.ge.s32 	%p43, %r62, %r28;
	or.pred  	%p44, %p6, %p43;
	or.pred  	%p45, %p44, %p42;
	@%p45 bra 	$L__BB0_21;
	ld.global.f32 	%f50, [%rd2+28];
	max.f32 	%f62, %f62, %f50;
$L__BB0_21:
	add.s32 	%r84, %r84, 8;
	setp.ne.s32 	%p46, %r84, %r9;
	mov.u32 	%r86, %r9;
	@%p46 bra 	$L__BB0_5;
$L__BB0_22:
	setp.eq.s32 	%p47, %r6, 0;
	@%p47 bra 	$L__BB0_43;
	setp.lt.u32 	%p48, %r7, 3;
	@%p48 bra 	$L__BB0_33;
	setp.ge.s32 	%p49, %r13, %r27;
	add.s32 	%r19, %r5, %r86;
	or.b32  	%r65, %r13, %r19;
	setp.lt.s32 	%p50, %r65, 0;
	setp.ge.s32 	%p51, %r19, %r28;
	or.pred  	%p52, %p49, %p51;
	add.s32 	%r66, %r19, %r14;
	mul.wide.s32 	%rd8, %r66, 4;
	add.s64 	%rd3, %rd1, %rd8;
	or.pred  	%p53, %p52, %p50;
	@%p53 bra 	$L__BB0_26;
	ld.global.f32 	%f52, [%rd3];
	max.f32 	%f62, %f62, %f52;
$L__BB0_26:
	add.s32 	%r67, %r19, 1;
	or.b32  	%r68, %r13, %r67;
	setp.lt.s32 	%p55, %r68, 0;
	setp.ge.s32 	%p56, %r67, %r28;
	or.pred  	%p57, %p49, %p56;
	or.pred  	%p58, %p57, %p55;
	@%p58 bra 	$L__BB0_28;
	ld.global.f32 	%f53, [%rd3+4];
	max.f32 	%f62, %f62, %f53;
$L__BB0_28:
	add.s32 	%r69, %r19, 2;
	or.b32  	%r70, %r13, %r69;
	setp.lt.s32 	%p60, %r70, 0;
	setp.ge.s32 	%p61, %r69, %r28;
	or.pred  	%p62, %p49, %p61;
	or.pred  	%p63, %p62, %p60;
	@%p63 bra 	$L__BB0_30;
	ld.global.f32 	%f54, [%rd3+8];
	max.f32 	%f62, %f62, %f54;
$L__BB0_30:
	add.s32 	%r71, %r19, 3;
	or.b32  	%r72, %r13, %r71;
	setp.lt.s32 	%p65, %r72, 0;
	setp.ge.s32 	%p66, %r71, %r28;
	or.pred  	%p67, %p49, %p66;
	or.pred  	%p68, %p67, %p65;
	@%p68 bra 	$L__BB0_32;
	ld.global.f32 	%f55, [%rd3+12];
	max.f32 	%f62, %f62, %f55;
$L__BB0_32:
	add.s32 	%r86, %r86, 4;
$L__BB0_33:
	setp.eq.s32 	%p69, %r8, 0;
	@%p69 bra 	$L__BB0_43;
	setp.eq.s32 	%p70, %r8, 1;
	@%p70 bra 	$L__BB0_40;
	setp.ge.s32 	%p71, %r13, %r27;
	add.s32 	%r22, %r5, %r86;
	or.b32  	%r74, %r13, %r22;
	setp.lt.s32 	%p72, %r74, 0;
	setp.ge.s32 	%p73, %r22, %r28;
	or.pred  	%p74, %p71, %p73;
	add.s32 	%r75, %r22, %r14;
	mul.wide.s32 	%rd9, %r75, 4;
	add.s64 	%rd4, %rd1, %rd9;
	or.pred  	%p75, %p74, %p72;
	@%p75 bra 	$L__BB0_37;
	ld.global.f32 	%f57, [%rd4];
	max.f32 	%f62, %f62, %f57;
$L__BB0_37:
	add.s32 	%r76, %r22, 1;
	or.b32  	%r77, %r13, %r76;
	setp.lt.s32 	%p77, %r77, 0;
	setp.ge.s32 	%p78, %r76, %r28;
	or.pred  	%p79, %p71, %p78;
	or.pred  	%p80, %p79, %p77;
	@%p80 bra 	$L__BB0_39;
	ld.global.f32 	%f58, [%rd4+4];
	max.f32 	%f62, %f62, %f58;
$L__BB0_39:
	add.s32 	%r86, %r86, 2;
$L__BB0_40:
	setp.eq.s32 	%p81, %r10, 0;
	@%p81 bra 	$L__BB0_43;
	setp.ge.s32 	%p82, %r13, %r27;
	add.s32 	%r25, %r5, %r86;
	or.b32  	%r79, %r13, %r25;
	setp.lt.s32 	%p83, %r79, 0;
	setp.ge.s32 	%p84, %r25, %r28;
	or.pred  	%p85, %p82, %p84;
	or.pred  	%p86, %p85, %p83;
	@%p86 bra 	$L__BB0_43;
	add.s32 	%r80, %r25, %r14;
	mul.wide.s32 	%rd10, %r80, 4;
	add.s64 	%rd11, %rd1, %rd10;
	ld.global.f32 	%f59, [%rd11];
	max.f32 	%f62, %f62, %f59;
$L__BB0_43:
	add.s32 	%r83, %r83, 1;
	setp.ne.s32 	%p87, %r83, %r31;
	@%p87 bra 	$L__BB0_3;
$L__BB0_44:
	mad.lo.s32 	%r81, %r34, %r3, %r41;
	mad.lo.s32 	%r82, %r81, %r30, %r1;
	cvta.to.global.u64 	%rd12, %rd5;
	mul.wide.s32 	%rd13, %r82, 4;
	add.s64 	%rd14, %rd12, %rd13;
	st.global.f32 	[%rd14], %f62;
$L__BB0_45:
	ret;

}


// ===== COMPILED SASS (sm_100) =====

	.target	sm_100

	.elftype	@"ET_EXEC"


//--------------------- .note.nv.tkinfo           --------------------------
	.section	.note.nv.tkinfo,"",@"SHT_NOTE"
	.sectionflags	@"SHF_NOTE_NV_TKINFO"
	.tkinfo
        /*0018*/ 	.word	0x00000002
        /*0030*/ 	.string	""
        /*0030*/ 	.string	"ptxas"
        /*0030*/ 	.string	"Cuda compilation tools, release 13.0, V13.0.88"
        /*0030*/ 	.string	"Build cuda_13.0.r13.0/compiler.36424714_0"
        /*0030*/ 	.string	"-arch sm_100 -m 64 "



//--------------------- .note.nv.cuinfo           --------------------------
	.section	.note.nv.cuinfo,"",@"SHT_NOTE"
	.sectionflags	@"SHF_NOTE_NV_CUINFO"
        /*0018*/ 	.short	0x0002
        /*001a*/ 	.short	0x0064
        /*001c*/ 	.short	0x0082
	.zero		2


//--------------------- .nv.info                  --------------------------
	.section	.nv.info,"",@"SHT_CUDA_INFO"
	.align	4


	//----- nvinfo : EIATTR_REGCOUNT
	.align		4
        /*0000*/ 	.byte	0x04, 0x2f
        /*0002*/ 	.short	(.L_1 - .L_0)
	.align		4
.L_0:
        /*0004*/ 	.word	index@(_Z11max_poolingPKfPfiiiiiiiii)
        /*0008*/ 	.word	0x00000018


	//----- nvinfo : EIATTR_FRAME_SIZE
	.align		4
.L_1:
        /*000c*/ 	.byte	0x04, 0x11
        /*000e*/ 	.short	(.L_3 - .L_2)
	.align		4
.L_2:
        /*0010*/ 	.word	index@(_Z11max_poolingPKfPfiiiiiiiii)
        /*0014*/ 	.word	0x00000000


	//----- nvinfo : EIATTR_MIN_STACK_SIZE
	.align		4
.L_3:
        /*0018*/ 	.byte	0x04, 0x12
        /*001a*/ 	.short	(.L_5 - .L_4)
	.align		4
.L_4:
        /*001c*/ 	.word	index@(_Z11max_poolingPKfPfiiiiiiiii)
        /*0020*/ 	.word	0x00000000
.L_5:


//--------------------- .nv.compat                --------------------------
	.section	.nv.compat,"",@"SHT_CUDA_COMPAT_INFO"
	.align	4
        /*0000*/ 	.byte	0x02, 0x09, 0x00, 0x00, 0x02, 0x02, 0x01, 0x00, 0x02, 0x05, 0x05, 0x00, 0x03, 0x07, 0x01, 0x01
        /*0010*/ 	.byte	0x02, 0x03, 0x00, 0x00, 0x02, 0x06, 0x01, 0x00, 0x04, 0x0b, 0x08, 0x00, 0x09, 0x00, 0x00, 0x00
        /*0020*/ 	.byte	0x00, 0x00, 0x00, 0x00


//--------------------- .nv.info._Z11max_poolingPKfPfiiiiiiiii --------------------------
	.section	.nv.info._Z11max_poolingPKfPfiiiiiiiii,"",@"SHT_CUDA_INFO"
	.sectionflags	@""
	.align	4


	//----- nvinfo : EIATTR_CUDA_API_VERSION
	.align		4
        /*0000*/ 	.byte	0x04, 0x37
        /*0002*/ 	.short	(.L_7 - .L_6)
.L_6:
        /*0004*/ 	.word	0x00000082


	//----- nvinfo : EIATTR_KPARAM_INFO
	.align		4
.L_7:
        /*0008*/ 	.byte	0x04, 0x17
        /*000a*/ 	.short	(.L_9 - .L_8)
.L_8:
        /*000c*/ 	.word	0x00000000
        /*0010*/ 	.short	0x000a
        /*0012*/ 	.short	0x0030
        /*0014*/ 	.byte	0x00, 0xf0, 0x11, 0x00


	//----- nvinfo : EIATTR_KPARAM_INFO
	.align		4
.L_9:
        /*0018*/ 	.byte	0x04, 0x17
        /*001a*/ 	.short	(.L_11 - .L_10)
.L_10:
        /*001c*/ 	.word	0x00000000
        /*0020*/ 	.short	0x0009
        /*0022*/ 	.short	0x002c
        /*0024*/ 	.byte	0x00, 0xf0, 0x11, 0x00


	//----- nvinfo : EIATTR_KPARAM_INFO
	.align		4
.L_11:
        /*0028*/ 	.byte	0x04, 0x17
        /*002a*/ 	.short	(.L_13 - .L_12)
.L_12:
        /*002c*/ 	.word	0x00000000
        /*0030*/ 	.short	0x0008
        /*0032*/ 	.short	0x0028
        /*0034*/ 	.byte	0x00, 0xf0, 0x11, 0x00


	//----- nvinfo : EIATTR_KPARAM_INFO
	.align		4
.L_13:
        /*0038*/ 	.byte	0x04, 0x17
        /*003a*/ 	.short	(.L_15 - .L_14)
.L_14:
        /*003c*/ 	.word	0x00000000
        /*0040*/ 	.short	0x0007
        /*0042*/ 	.short	0x0024
        /*0044*/ 	.byte	0x00, 0xf0, 0x11, 0x00


	//----- nvinfo : EIATTR_KPARAM_INFO
	.align		4
.L_15:
        /*0048*/ 	.byte	0x04, 0x17
        /*004a*/ 	.short	(.L_17 - .L_16)
.L_16:
        /*004c*/ 	.word	0x00000000
        /*0050*/ 	.short	0x0006
        /*0052*/ 	.short	0x0020
        /*0054*/ 	.byte	0x00, 0xf0, 0x11, 0x00


	//----- nvinfo : EIATTR_KPARAM_INFO
	.align		4
.L_17:
        /*0058*/ 	.byte	0x04, 0x17
        /*005a*/ 	.short	(.L_19 - .L_18)
.L_18:
        /*005c*/ 	.word	0x00000000
        /*0060*/ 	.short	0x0005
        /*0062*/ 	.short	0x001c
        /*0064*/ 	.byte	0x00, 0xf0, 0x11, 0x00


	//----- nvinfo : EIATTR_KPARAM_INFO
	.align		4
.L_19:
        /*0068*/ 	.byte	0x04, 0x17
        /*006a*/ 	.short	(.L_21 - .L_20)
.L_20:
        /*006c*/ 	.word	0x00000000
        /*0070*/ 	.short	0x0004
        /*0072*/ 	.short	0x0018
        /*0074*/ 	.byte	0x00, 0xf0, 0x11, 0x00


	//----- nvinfo : EIATTR_KPARAM_INFO
	.align		4
.L_21:
        /*0078*/ 	.byte	0x04, 0x17
        /*007a*/ 	.short	(.L_23 - .L_22)
.L_22:
        /*007c*/ 	.word	0x00000000
        /*0080*/ 	.short	0x0003
        /*0082*/ 	.short	0x0014
        /*0084*/ 	.byte	0x00, 0xf0, 0x11, 0x00


	//----- nvinfo : EIATTR_KPARAM_INFO
	.align		4
.L_23:
        /*0088*/ 	.byte	0x04, 0x17
        /*008a*/ 	.short	(.L_25 - .L_24)
.L_24:
        /*008c*/ 	.word	0x00000000
        /*0090*/ 	.short	0x0002
        /*0092*/ 	.short	0x0010
        /*0094*/ 	.byte	0x00, 0xf0, 0x11, 0x00


	//----- nvinfo : EIATTR_KPARAM_INFO
	.align		4
.L_25:
        /*0098*/ 	.byte	0x04, 0x17
        /*009a*/ 	.short	(.L_27 - .L_26)
.L_26:
        /*009c*/ 	.word	0x00000000
        /*00a0*/ 	.short	0x0001
        /*00a2*/ 	.short	0x0008
        /*00a4*/ 	.byte	0x00, 0xf5, 0x21, 0x00


	//----- nvinfo : EIATTR_KPARAM_INFO
	.align		4
.L_27:
        /*00a8*/ 	.byte	0x04, 0x17
        /*00aa*/ 	.short	(.L_29 - .L_28)
.L_28:
        /*00ac*/ 	.word	0x00000000
        /*00b0*/ 	.short	0x0000
        /*00b2*/ 	.short	0x0000
        /*00b4*/ 	.byte	0x00, 0xf5, 0x21, 0x00


	//----- nvinfo : EIATTR_SPARSE_MMA_MASK
	.align		4
.L_29:
        /*00b8*/ 	.byte	0x03, 0x50
        /*00ba*/ 	.short	0x0000


	//----- nvinfo : EIATTR_MAXREG_COUNT
	.align		4
        /*00bc*/ 	.byte	0x03, 0x1b
        /*00be*/ 	.short	0x00ff


	//----- nvinfo : EIATTR_MERCURY_ISA_VERSION
	.align		4
        /*00c0*/ 	.byte	0x03, 0x5f
        /*00c2*/ 	.short	0x0101


	//----- nvinfo : EIATTR_VRC_CTA_INIT_COUNT
	.align		4
        /*00c4*/ 	.byte	0x02, 0x4a
	.zero		1
	.zero		1


	//----- nvinfo : EIATTR_EXIT_INSTR_OFFSETS
	.align		4
        /*00c8*/ 	.byte	0x04, 0x1c
        /*00ca*/ 	.short	(.L_31 - .L_30)


	//   ....[0]....
.L_30:
        /*00cc*/ 	.word	0x000000c0


	//   ....[1]....
        /*00d0*/ 	.word	0x00000b00


	//----- nvinfo : EIATTR_CRS_STACK_SIZE
	.align		4
.L_31:
        /*00d4*/ 	.byte	0x04, 0x1e
        /*00d6*/ 	.short	(.L_33 - .L_32)
.L_32:
        /*00d8*/ 	.word	0x00000000


	//----- nvinfo : EIATTR_CBANK_PARAM_SIZE
	.align		4
.L_33:
        /*00dc*/ 	.byte	0x03, 0x19
        /*00de*/ 	.short	0x0034


	//----- nvinfo : EIATTR_PARAM_CBANK
	.align		4
        /*00e0*/ 	.byte	0x04, 0x0a
        /*00e2*/ 	.short	(.L_35 - .L_34)
	.align		4
.L_34:
        /*00e4*/ 	.word	index@(.nv.constant0._Z11max_poolingPKfPfiiiiiiiii)
        /*00e8*/ 	.short	0x0380
        /*00ea*/ 	.short	0x0034


	//----- nvinfo : EIATTR_SW_WAR
	.align		4
.L_35:
        /*00ec*/ 	.byte	0x04, 0x36
        /*00ee*/ 	.short	(.L_37 - .L_36)
.L_36:
        /*00f0*/ 	.word	0x00000008
.L_37:


//--------------------- .nv.callgraph             --------------------------
	.section	.nv.callgraph,"",@"SHT_CUDA_CALLGRAPH"
	.align	4
	.sectionentsize	8
	.align		4
        /*0000*/ 	.word	0x00000000
	.align		4
        /*0004*/ 	.word	0xffffffff
	.align		4
        /*0008*/ 	.word	0x00000000
	.align		4
        /*000c*/ 	.word	0xfffffffe
	.align		4
        /*0010*/ 	.word	0x00000000
	.align		4
        /*0014*/ 	.word	0xfffffffd
	.align		4
        /*0018*/ 	.word	0x00000000
	.align		4
        /*001c*/ 	.word	0xfffffffc


//--------------------- .text._Z11max_poolingPKfPfiiiiiiiii --------------------------
	.section	.text._Z11max_poolingPKfPfiiiiiiiii,"ax",@progbits
	.align	128
        .global         _Z11max_poolingPKfPfiiiiiiiii
        .type           _Z11max_poolingPKfPfiiiiiiiii,@function
        .size           _Z11max_poolingPKfPfiiiiiiiii,(.L_x_9 - _Z11max_poolingPKfPfiiiiiiiii)
        .other          _Z11max_poolingPKfPfiiiiiiiii,@"STO_CUDA_ENTRY STV_DEFAULT"
_Z11max_poolingPKfPfiiiiiiiii:
.text._Z11max_poolingPKfPfiiiiiiiii:
[----:B------:R-:W-:Y:S01]  /*0000*/  LDC R1, c[0x0][0x37c] ;  /* 0x0000df00ff017b82 */ /* 0x000fe20000000800 */
[----:B------:R-:W0:Y:S01]  /*0010*/  S2R R3, SR_CTAID.Y ;  /* 0x0000000000037919 */ /* 0x000e220000002600 */
[----:B------:R-:W1:Y:S01]  /*0020*/  LDCU UR4, c[0x0][0x360] ;  /* 0x00006c00ff0477ac */ /* 0x000e620008000800 */
[----:B------:R-:W0:Y:S01]  /*0030*/  S2R R0, SR_TID.Y ;  /* 0x0000000000007919 */ /* 0x000e220000002200 */
[----:B------:R-:W0:Y:S01]  /*0040*/  LDCU UR5, c[0x0][0x364] ;  /* 0x00006c80ff0577ac */ /* 0x000e220008000800 */
[----:B------:R-:W1:Y:S01]  /*0050*/  S2R R2, SR_CTAID.X ;  /* 0x0000000000027919 */ /* 0x000e620000002500 */
[----:B------:R-:W2:Y:S01]  /*0060*/  LDCU.64 UR6, c[0x0][0x3a0] ;  /* 0x00007400ff0677ac */ /* 0x000ea20008000a00 */
[----:B------:R-:W1:Y:S01]  /*0070*/  S2R R5, SR_TID.X ;  /* 0x0000000000057919 */ /* 0x000e620000002100 */
[----:B0-----:R-:W-:-:S05]  /*0080*/  IMAD R3, R3, UR5, R0 ;  /* 0x0000000503037c24 */ /* 0x001fca000f8e0200 */
[----:B--2---:R-:W-:Y:S01]  /*0090*/  ISETP.GE.AND P0, PT, R3, UR6, PT ;  /* 0x0000000603007c0c */ /* 0x004fe2000bf06270 */
[----:B-1----:R-:W-:-:S05]  /*00a0*/  IMAD R2, R2, UR4, R5 ;  /* 0x0000000402027c24 */ /* 0x002fca000f8e0205 */
[----:B------:R-:W-:-:S13]  /*00b0*/  ISETP.GE.OR P0, PT, R2, UR7, P0 ;  /* 0x0000000702007c0c */ /* 0x000fda0008706670 */
[----:B------:R-:W-:Y:S05]  /*00c0*/  @P0 EXIT ;  /* 0x000000000000094d */ /* 0x000fea0003800000 */
[----:B------:R-:W0:Y:S01]  /*00d0*/  LDCU UR6, c[0x0][0x3a8] ;  /* 0x00007500ff0677ac */ /* 0x000e220008000800 */
[----:B------:R-:W1:Y:S01]  /*00e0*/  S2UR UR9, SR_CTAID.Z ;  /* 0x00000000000979c3 */ /* 0x000e620000002700 */
[----:B------:R-:W-:Y:S01]  /*00f0*/  IMAD.MOV.U32 R0, RZ, RZ, -0x800000 ;  /* 0xff800000ff007424 */ /* 0x000fe200078e00ff */
[----:B------:R-:W2:Y:S01]  /*0100*/  LDCU.64 UR10, c[0x0][0x358] ;  /* 0x00006b00ff0a77ac */ /* 0x000ea20008000a00 */
[----:B0-----:R-:W-:-:S09]  /*0110*/  UISETP.GE.AND UP0, UPT, UR6, 0x1, UPT ;  /* 0x000000010600788c */ /* 0x001fd2000bf06270 */
[----:B-12---:R-:W-:Y:S05]  /*0120*/  BRA.U !UP0, `(.L_x_0) ;  /* 0x00000009085c7547 */ /* 0x006fea000b800000 */
[----:B------:R-:W0:Y:S01]  /*0130*/  LDC R6, c[0x0][0x3b0] ;  /* 0x0000ec00ff067b82 */ /* 0x000e220000000800 */
[----:B------:R-:W0:Y:S01]  /*0140*/  LDCU UR5, c[0x0][0x3ac] ;  /* 0x00007580ff0577ac */ /* 0x000e220008000800 */
[----:B------:R-:W-:Y:S01]  /*0150*/  IMAD.MOV.U32 R0, RZ, RZ, -0x800000 ;  /* 0xff800000ff007424 */ /* 0x000fe200078e00ff */
[----:B------:R-:W-:Y:S02]  /*0160*/  ULOP3.LUT UR7, UR6, 0x7, URZ, 0xc0, !UPT ;  /* 0x0000000706077892 */ /* 0x000fe4000f8ec0ff */
[----:B------:R-:W-:Y:S02]  /*0170*/  ULOP3.LUT UR8, UR6, 0x3, URZ, 0xc0, !UPT ;  /* 0x0000000306087892 */ /* 0x000fe4000f8ec0ff */
[----:B------:R-:W-:Y:S02]  /*0180*/  UIADD3 UR4, UPT, UPT, UR7, -0x1, URZ ;  /* 0xffffffff07047890 */ /* 0x000fe4000fffe0ff */
[----:B------:R-:W-:Y:S02]  /*0190*/  ULOP3.LUT UR6, UR6, 0x7ffffff8, URZ, 0xc0, !UPT ;  /* 0x7ffffff806067892 */ /* 0x000fe4000f8ec0ff */
[----:B------:R-:W-:-:S03]  /*01a0*/  UISETP.GE.U32.AND UP1, UPT, UR4, 0x3, UPT ;  /* 0x000000030400788c */ /* 0x000fc6000bf26070 */
[----:B------:R-:W-:Y:S01]  /*01b0*/  UMOV UR4, URZ ;  /* 0x000000ff00047c82 */ /* 0x000fe20008000000 */
[--C-:B0-----:R-:W-:Y:S02]  /*01c0*/  IMAD R12, R3, UR5, -R6.reuse ;  /* 0x00000005030c7c24 */ /* 0x101fe4000f8e0a06 */
[----:B------:R-:W-:-:S07]  /*01d0*/  IMAD R6, R2, UR5, -R6 ;  /* 0x0000000502067c24 */ /* 0x000fce000f8e0a06 */
.L_x_7:
[----:B------:R-:W0:Y:S01]  /*01e0*/  LDCU UR5, c[0x0][0x3a8] ;  /* 0x00007500ff0577ac */ /* 0x000e220008000800 */
[----:B------:R-:W1:Y:S01]  /*01f0*/  LDC R9, c[0x0][0x398] ;  /* 0x0000e600ff097b82 */ /* 0x000e620000000800 */
[----:B------:R-:W-:Y:S01]  /*0200*/  VIADD R10, R12, UR4 ;  /* 0x000000040c0a7c36 */ /* 0x000fe20008000000 */
[----:B------:R-:W-:Y:S02]  /*0210*/  UIADD3 UR4, UPT, UPT, UR4, 0x1, URZ ;  /* 0x0000000104047890 */ /* 0x000fe4000fffe0ff */
[----:B0-----:R-:W-:Y:S02]  /*0220*/  UISETP.GE.U32.AND UP2, UPT, UR5, 0x8, UPT ;  /* 0x000000080500788c */ /* 0x001fe4000bf46070 */
[----:B------:R-:W-:-:S03]  /*0230*/  UISETP.NE.AND UP0, UPT, UR4, UR5, UPT ;  /* 0x000000050400728c */ /* 0x000fc6000bf05270 */
[----:B------:R-:W-:Y:S01]  /*0240*/  UMOV UR5, URZ ;  /* 0x000000ff00057c82 */ /* 0x000fe20008000000 */
[----:B-1----:R-:W-:-:S03]  /*0250*/  IMAD R7, R9, UR9, R10 ;  /* 0x0000000909077c24 */ /* 0x002fc6000f8e020a */
[----:B------:R-:W-:Y:S05]  /*0260*/  BRA.U !UP2, `(.L_x_1) ;  /* 0x000000010ae87547 */ /* 0x000fea000b800000 */
[----:B------:R-:W0:Y:S01]  /*0270*/  LDC.64 R4, c[0x0][0x380] ;  /* 0x0000e000ff047b82 */ /* 0x000e220000000a00 */
[----:B------:R-:W-:Y:S01]  /*0280*/  ISETP.GE.AND P5, PT, R10, R9, PT ;  /* 0x000000090a00720c */ /* 0x000fe20003fa6270 */
[----:B------:R-:W1:Y:S01]  /*0290*/  LDCU UR12, c[0x0][0x39c] ;  /* 0x00007380ff0c77ac */ /* 0x000e620008000800 */
[----:B------:R-:W-:-:S11]  /*02a0*/  UMOV UR5, URZ ;  /* 0x000000ff00057c82 */ /* 0x000fd60008000000 */
.L_x_2:
[----:B------:R-:W-:-:S04]  /*02b0*/  VIADD R14, R6, UR5 ;  /* 0x00000005060e7c36 */ /* 0x000fc80008000000 */
[C---:B------:R-:W-:Y:S01]  /*02c0*/  VIADD R11, R14.reuse, 0x1 ;  /* 0x000000010e0b7836 */ /* 0x040fe20000000000 */
[----:B-1----:R-:W-:Y:S01]  /*02d0*/  ISETP.GE.OR P4, PT, R14, UR12, P5 ;  /* 0x0000000c0e007c0c */ /* 0x002fe2000af86670 */
[----:B------:R-:W-:Y:S01]  /*02e0*/  IMAD R9, R7, UR12, R14 ;  /* 0x0000000c07097c24 */ /* 0x000fe2000f8e020e */
[----:B------:R-:W-:Y:S02]  /*02f0*/  LOP3.LUT R8, R10, R14, RZ, 0xfc, !PT ;  /* 0x0000000e0a087212 */ /* 0x000fe400078efcff */
[----:B------:R-:W-:Y:S02]  /*0300*/  ISETP.GE.OR P0, PT, R11, UR12, P5 ;  /* 0x0000000c0b007c0c */ /* 0x000fe4000af06670 */
[----:B------:R-:W-:Y:S01]  /*0310*/  ISETP.LT.OR P4, PT, R8, RZ, P4 ;  /* 0x000000ff0800720c */ /* 0x000fe20002781670 */
[----:B0-----:R-:W-:Y:S01]  /*0320*/  IMAD.WIDE R8, R9, 0x4, R4 ;  /* 0x0000000409087825 */ /* 0x001fe200078e0204 */
[----:B------:R-:W-:-:S04]  /*0330*/  LOP3.LUT R11, R10, R11, RZ, 0xfc, !PT ;  /* 0x0000000b0a0b7212 */ /* 0x000fc800078efcff */
[----:B------:R-:W-:-:S07]  /*0340*/  ISETP.LT.OR P0, PT, R11, RZ, P0 ;  /* 0x000000ff0b00720c */ /* 0x000fce0000701670 */
[----:B------:R-:W2:Y:S06]  /*0350*/  @!P4 LDG.E R11, desc[UR10][R8.64] ;  /* 0x0000000a080bc981 */ /* 0x000eac000c1e1900 */
[----:B------:R-:W3:Y:S01]  /*0360*/  @!P0 LDG.E R13, desc[UR10][R8.64+0x4] ;  /* 0x0000040a080d8981 */ /* 0x000ee2000c1e1900 */
[C---:B------:R-:W-:Y:S02]  /*0370*/  VIADD R15, R14.reuse, 0x2 ;  /* 0x000000020e0f7836 */ /* 0x040fe40000000000 */
[C---:B------:R-:W-:Y:S02]  /*0380*/  VIADD R17, R14.reuse, 0x3 ;  /* 0x000000030e117836 */ /* 0x040fe40000000000 */
[----:B------:R-:W-:Y:S01]  /*0390*/  VIADD R19, R14, 0x4 ;  /* 0x000000040e137836 */ /* 0x000fe20000000000 */
[----:B------:R-:W-:-:S02]  /*03a0*/  ISETP.GE.OR P1, PT, R15, UR12, P5 ;  /* 0x0000000c0f007c0c */ /* 0x000fc4000af26670 */
[----:B------:R-:W-:Y:S02]  /*03b0*/  LOP3.LUT R15, R10, R15, RZ, 0xfc, !PT ;  /* 0x0000000f0a0f7212 */ /* 0x000fe400078efcff */
[----:B------:R-:W-:Y:S02]  /*03c0*/  ISETP.GE.OR P2, PT, R17, UR12, P5 ;  /* 0x0000000c11007c0c */ /* 0x000fe4000af46670 */
[----:B------:R-:W-:Y:S01]  /*03d0*/  ISETP.LT.OR P1, PT, R15, RZ, P1 ;  /* 0x000000ff0f00720c */ /* 0x000fe20000f21670 */
[----:B------:R-:W-:Y:S01]  /*03e0*/  VIADD R15, R14, 0x5 ;  /* 0x000000050e0f7836 */ /* 0x000fe20000000000 */
[C---:B------:R-:W-:Y:S02]  /*03f0*/  LOP3.LUT R17, R10.reuse, R17, RZ, 0xfc, !PT ;  /* 0x000000110a117212 */ /* 0x040fe400078efcff */
[----:B------:R-:W-:Y:S02]  /*0400*/  ISETP.GE.OR P3, PT, R19, UR12, P5 ;  /* 0x0000000c13007c0c */ /* 0x000fe4000af66670 */
[----:B------:R-:W-:-:S02]  /*0410*/  LOP3.LUT R19, R10, R19, RZ, 0xfc, !PT ;  /* 0x000000130a137212 */ /* 0x000fc400078efcff */
[----:B------:R-:W-:Y:S01]  /*0420*/  ISETP.LT.OR P2, PT, R17, RZ, P2 ;  /* 0x000000ff1100720c */ /* 0x000fe20001741670 */
[----:B------:R-:W-:Y:S01]  /*0430*/  VIADD R17, R14, 0x6 ;  /* 0x000000060e117836 */ /* 0x000fe20000000000 */
[----:B------:R-:W-:-:S04]  /*0440*/  ISETP.LT.OR P3, PT, R19, RZ, P3 ;  /* 0x000000ff1300720c */ /* 0x000fc80001f61670 */
[----:B------:R-:W-:Y:S02]  /*0450*/  ISETP.GE.OR P6, PT, R17, UR12, P5 ;  /* 0x0000000c11007c0c */ /* 0x000fe4000afc6670 */
[----:B------:R-:W-:-:S04]  /*0460*/  LOP3.LUT R17, R10, R17, RZ, 0xfc, !PT ;  /* 0x000000110a117212 */ /* 0x000fc800078efcff */
[----:B------:R-:W-:-:S13]  /*0470*/  ISETP.LT.OR P6, PT, R17, RZ, P6 ;  /* 0x000000ff1100720c */ /* 0x000fda00037c1670 */
[----:B------:R-:W4:Y:S01]  /*0480*/  @!P6 LDG.E R19, desc[UR10][R8.64+0x18] ;  /* 0x0000180a0813e981 */ /* 0x000f22000c1e1900 */
[----:B--2---:R-:W-:Y:S02]  /*0490*/  @!P4 FMNMX R0, R0, R11, !PT ;  /* 0x0000000b0000c209 */ /* 0x004fe40007800000 */
[----:B------:R-:W-:Y:S01]  /*04a0*/  ISETP.GE.OR P4, PT, R15, UR12, P5 ;  /* 0x0000000c0f007c0c */ /* 0x000fe2000af86670 */
[----:B------:R-:W2:Y:S01]  /*04b0*/  @!P1 LDG.E R11, desc[UR10][R8.64+0x8] ;  /* 0x0000080a080b9981 */ /* 0x000ea2000c1e1900 */
[----:B------:R-:W-:-:S04]  /*04c0*/  LOP3.LUT R15, R10, R15, RZ, 0xfc, !PT ;  /* 0x0000000f0a0f7212 */ /* 0x000fc800078efcff */
[----:B------:R-:W-:Y:S01]  /*04d0*/  ISETP.LT.OR P4, PT, R15, RZ, P4 ;  /* 0x000000ff0f00720c */ /* 0x000fe20002781670 */
[----:B------:R-:W-:Y:S01]  /*04e0*/  VIADD R15, R14, 0x7 ;  /* 0x000000070e0f7836 */ /* 0x000fe20000000000 */
[----:B---3--:R-:W-:Y:S02]  /*04f0*/  @!P0 FMNMX R0, R0, R13, !PT ;  /* 0x0000000d00008209 */ /* 0x008fe40007800000 */
[----:B------:R-:W3:Y:S02]  /*0500*/  @!P2 LDG.E R13, desc[UR10][R8.64+0xc] ;  /* 0x00000c0a080da981 */ /* 0x000ee4000c1e1900 */
[----:B------:R-:W-:Y:S02]  /*0510*/  ISETP.GE.OR P0, PT, R15, UR12, P5 ;  /* 0x0000000c0f007c0c */ /* 0x000fe4000af06670 */
[----:B------:R-:W-:-:S04]  /*0520*/  LOP3.LUT R15, R10, R15, RZ, 0xfc, !PT ;  /* 0x0000000f0a0f7212 */ /* 0x000fc800078efcff */
[----:B------:R-:W-:Y:S01]  /*0530*/  ISETP.LT.OR P0, PT, R15, RZ, P0 ;  /* 0x000000ff0f00720c */ /* 0x000fe20000701670 */
[----:B------:R-:W5:Y:S04]  /*0540*/  @!P4 LDG.E R17, desc[UR10][R8.64+0x14] ;  /* 0x0000140a0811c981 */ /* 0x000f68000c1e1900 */
[----:B------:R-:W4:Y:S08]  /*0550*/  @!P3 LDG.E R15, desc[UR10][R8.64+0x10] ;  /* 0x0000100a080fb981 */ /* 0x000f30000c1e1900 */
[----:B------:R-:W5:Y:S01]  /*0560*/  @!P0 LDG.E R21, desc[UR10][R8.64+0x1c] ;  /* 0x00001c0a08158981 */ /* 0x000f62000c1e1900 */
[----:B------:R-:W-:-:S04]  /*0570*/  UIADD3 UR5, UPT, UPT, UR5, 0x8, URZ ;  /* 0x0000000805057890 */ /* 0x000fc8000fffe0ff */
[----:B------:R-:W-:Y:S01]  /*0580*/  UISETP.NE.AND UP2, UPT, UR5, UR6, UPT ;  /* 0x000000060500728c */ /* 0x000fe2000bf45270 */
[----:B--2---:R-:W-:-:S04]  /*0590*/  @!P1 FMNMX R0, R0, R11, !PT ;  /* 0x0000000b00009209 */ /* 0x004fc80007800000 */
[----:B---3--:R-:W-:-:S04]  /*05a0*/  @!P2 FMNMX R0, R0, R13, !PT ;  /* 0x0000000d0000a209 */ /* 0x008fc80007800000 */
[----:B----4-:R-:W-:-:S04]  /*05b0*/  @!P3 FMNMX R0, R0, R15, !PT ;  /* 0x0000000f0000b209 */ /* 0x010fc80007800000 */
[----:B-----5:R-:W-:-:S04]  /*05c0*/  @!P4 FMNMX R0, R0, R17, !PT ;  /* 0x000000110000c209 */ /* 0x020fc80007800000 */
[----:B------:R-:W-:-:S04]  /*05d0*/  @!P6 FMNMX R0, R0, R19, !PT ;  /* 0x000000130000e209 */ /* 0x000fc80007800000 */
[----:B------:R-:W-:Y:S01]  /*05e0*/  @!P0 FMNMX R0, R0, R21, !PT ;  /* 0x0000001500008209 */ /* 0x000fe20007800000 */
[----:B------:R-:W-:Y:S06]  /*05f0*/  BRA.U UP2, `(.L_x_2) ;  /* 0xfffffffd022c7547 */ /* 0x000fec000b83ffff */
[----:B------:R-:W-:-:S05]  /*0600*/  UMOV UR5, UR6 ;  /* 0x0000000600057c82 */ /* 0x000fca0008000000 */
.L_x_1:
[----:B------:R-:W-:-:S09]  /*0610*/  UISETP.NE.AND UP2, UPT, UR7, URZ, UPT ;  /* 0x000000ff0700728c */ /* 0x000fd2000bf45270 */
[----:B------:R-:W-:Y:S05]  /*0620*/  BRA.U !UP2, `(.L_x_3) ;  /* 0x000000050a187547 */ /* 0x000fea000b800000 */
[----:B------:R-:W-:Y:S01]  /*0630*/  UISETP.NE.AND UP2, UPT, UR8, URZ, UPT ;  /* 0x000000ff0800728c */ /* 0x000fe2000bf45270 */
[----:B------:R-:W-:Y:S10]  /*0640*/  BRA.U !UP1, `(.L_x_4) ;  /* 0x0000000109787547 */ /* 0x000ff4000b800000 */
[----:B------:R-:W0:Y:S01]  /*0650*/  LDCU.64 UR12, c[0x0][0x398] ;  /* 0x00007300ff0c77ac */ /* 0x000e220008000a00 */
[----:B------:R-:W1:Y:S01]  /*0660*/  LDC.64 R4, c[0x0][0x380] ;  /* 0x0000e000ff047b82 */ /* 0x000e620000000a00 */
[----:B------:R-:W-:-:S04]  /*0670*/  VIADD R13, R6, UR5 ;  /* 0x00000005060d7c36 */ /* 0x000fc80008000000 */
[C---:B------:R-:W-:Y:S01]  /*0680*/  VIADD R9, R13.reuse, 0x1 ;  /* 0x000000010d097836 */ /* 0x040fe20000000000 */
[C---:B------:R-:W-:Y:S01]  /*0690*/  LOP3.LUT R8, R10.reuse, R13, RZ, 0xfc, !PT ;  /* 0x0000000d0a087212 */ /* 0x040fe200078efcff */
[----:B------:R-:W-:Y:S01]  /*06a0*/  VIADD R11, R13, 0x2 ;  /* 0x000000020d0b7836 */ /* 0x000fe20000000000 */
[----:B0-----:R-:W-:-:S04]  /*06b0*/  ISETP.GE.AND P3, PT, R10, UR12, PT ;  /* 0x0000000c0a007c0c */ /* 0x001fc8000bf66270 */
[----:B------:R-:W-:Y:S02]  /*06c0*/  ISETP.GE.OR P0, PT, R13, UR13, P3 ;  /* 0x0000000d0d007c0c */ /* 0x000fe40009f06670 */
[----:B------:R-:W-:Y:S02]  /*06d0*/  ISETP.GE.OR P1, PT, R9, UR13, P3 ;  /* 0x0000000d09007c0c */ /* 0x000fe40009f26670 */
[----:B------:R-:W-:Y:S02]  /*06e0*/  ISETP.LT.OR P0, PT, R8, RZ, P0 ;  /* 0x000000ff0800720c */ /* 0x000fe40000701670 */
[C---:B------:R-:W-:Y:S01]  /*06f0*/  LOP3.LUT R8, R10.reuse, R9, RZ, 0xfc, !PT ;  /* 0x000000090a087212 */ /* 0x040fe200078efcff */
[----:B------:R-:W-:Y:S01]  /*0700*/  IMAD R9, R7, UR13, R13 ;  /* 0x0000000d07097c24 */ /* 0x000fe2000f8e020d */
[----:B------:R-:W-:Y:S01]  /*0710*/  ISETP.GE.OR P2, PT, R11, UR13, P3 ;  /* 0x0000000d0b007c0c */ /* 0x000fe20009f46670 */
[----:B------:R-:W-:Y:S01]  /*0720*/  VIADD R13, R13, 0x3 ;  /* 0x000000030d0d7836 */ /* 0x000fe20000000000 */
[----:B------:R-:W-:Y:S01]  /*0730*/  LOP3.LUT R11, R10, R11, RZ, 0xfc, !PT ;  /* 0x0000000b0a0b7212 */ /* 0x000fe200078efcff */
[----:B-1----:R-:W-:Y:S01]  /*0740*/  IMAD.WIDE R4, R9, 0x4, R4 ;  /* 0x0000000409047825 */ /* 0x002fe200078e0204 */
[----:B------:R-:W-:-:S02]  /*0750*/  ISETP.LT.OR P1, PT, R8, RZ, P1 ;  /* 0x000000ff0800720c */ /* 0x000fc40000f21670 */
[----:B------:R-:W-:Y:S02]  /*0760*/  ISETP.GE.OR P3, PT, R13, UR13, P3 ;  /* 0x0000000d0d007c0c */ /* 0x000fe40009f66670 */
[----:B------:R-:W-:Y:S01]  /*0770*/  ISETP.LT.OR P2, PT, R11, RZ, P2 ;  /* 0x000000ff0b00720c */ /* 0x000fe20001741670 */
[----:B------:R-:W2:Y:S01]  /*0780*/  @!P0 LDG.E R9, desc[UR10][R4.64] ;  /* 0x0000000a04098981 */ /* 0x000ea2000c1e1900 */
[----:B------:R-:W-:-:S04]  /*0790*/  LOP3.LUT R13, R10, R13, RZ, 0xfc, !PT ;  /* 0x0000000d0a0d7212 */ /* 0x000fc800078efcff */
[----:B------:R-:W-:-:S03]  /*07a0*/  ISETP.LT.OR P3, PT, R13, RZ, P3 ;  /* 0x000000ff0d00720c */ /* 0x000fc60001f61670 */
[----:B------:R-:W3:Y:S04]  /*07b0*/  @!P1 LDG.E R11, desc[UR10][R4.64+0x4] ;  /* 0x0000040a040b9981 */ /* 0x000ee8000c1e1900 */
[----:B------:R-:W4:Y:S06]  /*07c0*/  @!P2 LDG.E R13, desc[UR10][R4.64+0x8] ;  /* 0x0000080a040da981 */ /* 0x000f2c000c1e1900 */
[----:B------:R-:W5:Y:S01]  /*07d0*/  @!P3 LDG.E R15, desc[UR10][R4.64+0xc] ;  /* 0x00000c0a040fb981 */ /* 0x000f62000c1e1900 */
[----:B------:R-:W-:Y:S01]  /*07e0*/  UIADD3 UR5, UPT, UPT, UR5, 0x4, URZ ;  /* 0x0000000405057890 */ /* 0x000fe2000fffe0ff */
[----:B--2---:R-:W-:-:S04]  /*07f0*/  @!P0 FMNMX R0, R0, R9, !PT ;  /* 0x0000000900008209 */ /* 0x004fc80007800000 */
[----:B---3--:R-:W-:-:S04]  /*0800*/  @!P1 FMNMX R0, R0, R11, !PT ;  /* 0x0000000b00009209 */ /* 0x008fc80007800000 */
[----:B----4-:R-:W-:-:S04]  /*0810*/  @!P2 FMNMX R0, R0, R13, !PT ;  /* 0x0000000d0000a209 */ /* 0x010fc80007800000 */
[----:B-----5:R-:W-:-:S07]  /*0820*/  @!P3 FMNMX R0, R0, R15, !PT ;  /* 0x0000000f0000b209 */ /* 0x020fce0007800000 */
.L_x_4:
[----:B------:R-:W-:Y:S05]  /*0830*/  BRA.U !UP2, `(.L_x_3) ;  /* 0x000000010a947547 */ /* 0x000fea000b800000 */
[----:B------:R-:W0:Y:S01]  /*0840*/  LDCU UR12, c[0x0][0x3a8] ;  /* 0x00007500ff0c77ac */ /* 0x000e220008000800 */
[----:B------:R-:W-:Y:S02]  /*0850*/  UISETP.NE.AND UP2, UPT, UR8, 0x1, UPT ;  /* 0x000000010800788c */ /* 0x000fe4000bf45270 */
[----:B0-----:R-:W-:-:S07]  /*0860*/  ULOP3.LUT UP3, URZ, UR12, 0x1, URZ, 0xc0, !UPT ;  /* 0x000000010cff7892 */ /* 0x001fce000f86c0ff */
[----:B------:R-:W-:Y:S05]  /*0870*/  BRA.U !UP2, `(.L_x_5) ;  /* 0x000000010a487547 */ /* 0x000fea000b800000 */
[----:B------:R-:W0:Y:S01]  /*0880*/  LDCU.64 UR12, c[0x0][0x398] ;  /* 0x00007300ff0c77ac */ /* 0x000e220008000a00 */
[----:B------:R-:W1:Y:S01]  /*0890*/  LDC.64 R4, c[0x0][0x380] ;  /* 0x0000e000ff047b82 */ /* 0x000e620000000a00 */
[----:B------:R-:W-:-:S04]  /*08a0*/  VIADD R8, R6, UR5 ;  /* 0x0000000506087c36 */ /* 0x000fc80008000000 */
[----:B------:R-:W-:Y:S01]  /*08b0*/  VIADD R9, R8, 0x1 ;  /* 0x0000000108097836 */ /* 0x000fe20000000000 */
[C---:B------:R-:W-:Y:S02]  /*08c0*/  LOP3.LUT R11, R10.reuse, R8, RZ, 0xfc, !PT ;  /* 0x000000080a0b7212 */ /* 0x040fe400078efcff */
[----:B0-----:R-:W-:-:S04]  /*08d0*/  ISETP.GE.AND P1, PT, R10, UR12, PT ;  /* 0x0000000c0a007c0c */ /* 0x001fc8000bf26270 */
[----:B------:R-:W-:Y:S02]  /*08e0*/  ISETP.GE.OR P0, PT, R8, UR13, P1 ;  /* 0x0000000d08007c0c */ /* 0x000fe40008f06670 */
[----:B------:R-:W-:Y:S02]  /*08f0*/  ISETP.GE.OR P1, PT, R9, UR13, P1 ;  /* 0x0000000d09007c0c */ /* 0x000fe40008f26670 */
[----:B------:R-:W-:Y:S02]  /*0900*/  LOP3.LUT R9, R10, R9, RZ, 0xfc, !PT ;  /* 0x000000090a097212 */ /* 0x000fe400078efcff */
[----:B------:R-:W-:Y:S02]  /*0910*/  ISETP.LT.OR P0, PT, R11, RZ, P0 ;  /* 0x000000ff0b00720c */ /* 0x000fe40000701670 */
[----:B------:R-:W-:Y:S01]  /*0920*/  ISETP.LT.OR P1, PT, R9, RZ, P1 ;  /* 0x000000ff0900720c */ /* 0x000fe20000f21670 */
[----:B------:R-:W-:-:S04]  /*0930*/  IMAD R9, R7, UR13, R8 ;  /* 0x0000000d07097c24 */ /* 0x000fc8000f8e0208 */
[----:B-1----:R-:W-:-:S06]  /*0940*/  IMAD.WIDE R4, R9, 0x4, R4 ;  /* 0x0000000409047825 */ /* 0x002fcc00078e0204 */
[----:B------:R-:W2:Y:S04]  /*0950*/  @!P0 LDG.E R9, desc[UR10][R4.64] ;  /* 0x0000000a04098981 */ /* 0x000ea8000c1e1900 */
[----:B------:R-:W3:Y:S01]  /*0960*/  @!P1 LDG.E R11, desc[UR10][R4.64+0x4] ;  /* 0x0000040a040b9981 */ /* 0x000ee2000c1e1900 */
[----:B------:R-:W-:Y:S01]  /*0970*/  UIADD3 UR5, UPT, UPT, UR5, 0x2, URZ ;  /* 0x0000000205057890 */ /* 0x000fe2000fffe0ff */
[----:B--2---:R-:W-:-:S04]  /*0980*/  @!P0 FMNMX R0, R0, R9, !PT ;  /* 0x0000000900008209 */ /* 0x004fc80007800000 */
[----:B---3--:R-:W-:-:S07]  /*0990*/  @!P1 FMNMX R0, R0, R11, !PT ;  /* 0x0000000b00009209 */ /* 0x008fce0007800000 */
.L_x_5:
[----:B------:R-:W-:Y:S05]  /*09a0*/  BRA.U !UP3, `(.L_x_3) ;  /* 0x000000010b387547 */ /* 0x000fea000b800000 */
[----:B------:R-:W0:Y:S01]  /*09b0*/  LDCU.64 UR12, c[0x0][0x398] ;  /* 0x00007300ff0c77ac */ /* 0x000e220008000a00 */
[----:B------:R-:W-:Y:S01]  /*09c0*/  VIADD R8, R6, UR5 ;  /* 0x0000000506087c36 */ /* 0x000fe20008000000 */
[----:B------:R-:W-:Y:S04]  /*09d0*/  BSSY.RECONVERGENT B0, `(.L_x_3) ;  /* 0x000000b000007945 */ /* 0x000fe80003800200 */
[----:B------:R-:W-:Y:S02]  /*09e0*/  LOP3.LUT R4, R10, R8, RZ, 0xfc, !PT ;  /* 0x000000080a047212 */ /* 0x000fe400078efcff */
[----:B0-----:R-:W-:-:S04]  /*09f0*/  ISETP.GE.AND P0, PT, R8, UR13, PT ;  /* 0x0000000d08007c0c */ /* 0x001fc8000bf06270 */
[----:B------:R-:W-:-:S04]  /*0a00*/  ISETP.GE.OR P0, PT, R10, UR12, P0 ;  /* 0x0000000c0a007c0c */ /* 0x000fc80008706670 */
[----:B------:R-:W-:-:S13]  /*0a10*/  ISETP.LT.OR P0, PT, R4, RZ, P0 ;  /* 0x000000ff0400720c */ /* 0x000fda0000701670 */
[----:B------:R-:W-:Y:S05]  /*0a20*/  @P0 BRA `(.L_x_6) ;  /* 0x0000000000140947 */ /* 0x000fea0003800000 */
[----:B------:R-:W0:Y:S01]  /*0a30*/  LDC.64 R4, c[0x0][0x380] ;  /* 0x0000e000ff047b82 */ /* 0x000e220000000a00 */
[----:B------:R-:W-:-:S04]  /*0a40*/  IMAD R7, R7, UR13, R8 ;  /* 0x0000000d07077c24 */ /* 0x000fc8000f8e0208 */
[----:B0-----:R-:W-:-:S06]  /*0a50*/  IMAD.WIDE R4, R7, 0x4, R4 ;  /* 0x0000000407047825 */ /* 0x001fcc00078e0204 */
[----:B------:R-:W2:Y:S02]  /*0a60*/  LDG.E R5, desc[UR10][R4.64] ;  /* 0x0000000a04057981 */ /* 0x000ea4000c1e1900 */
[----:B--2---:R-:W-:-:S07]  /*0a70*/  FMNMX R0, R0, R5, !PT ;  /* 0x0000000500007209 */ /* 0x004fce0007800000 */
.L_x_6:
[----:B------:R-:W-:Y:S05]  /*0a80*/  BSYNC.RECONVERGENT B0 ;  /* 0x0000000000007941 */ /* 0x000fea0003800200 */
.L_x_3:
[----:B------:R-:W-:Y:S05]  /*0a90*/  BRA.U UP0, `(.L_x_7) ;  /* 0xfffffff500d07547 */ /* 0x000fea000b83ffff */
.L_x_0:
[----:B------:R-:W0:Y:S08]  /*0aa0*/  LDC.64 R6, c[0x0][0x3a0] ;  /* 0x0000e800ff067b82 */ /* 0x000e300000000a00 */
[----:B------:R-:W1:Y:S01]  /*0ab0*/  LDC.64 R4, c[0x0][0x388] ;  /* 0x0000e200ff047b82 */ /* 0x000e620000000a00 */
[----:B0-----:R-:W-:-:S04]  /*0ac0*/  IMAD R3, R6, UR9, R3 ;  /* 0x0000000906037c24 */ /* 0x001fc8000f8e0203 */
[----:B------:R-:W-:-:S04]  /*0ad0*/  IMAD R3, R3, R7, R2 ;  /* 0x0000000703037224 */ /* 0x000fc800078e0202 */
[----:B-1----:R-:W-:-:S05]  /*0ae0*/  IMAD.WIDE R2, R3, 0x4, R4 ;  /* 0x0000000403027825 */ /* 0x002fca00078e0204 */
[----:B------:R-:W-:Y:S01]  /*0af0*/  STG.E desc[UR10][R2.64], R0 ;  /* 0x0000000002007986 */ /* 0x000fe2000c10190a */
[----:B------:R-:W-:Y:S05]  /*0b00*/  EXIT ;  /* 0x000000000000794d */ /* 0x000fea0003800000 */
.L_x_8:
[----:B------:R-:W-:-:S00]  /*0b10*/  BRA `(.L_x_8) ;  /* 0xfffffffc00fc7947 */ /* 0x000fc0000383ffff */
[----:B------:R-:W-:-:S00]  /*0b20*/  NOP ;  /* 0x0000000000007918 */ /* 0x000fc00000000000 */
        /* <DEDUP_REMOVED lines=13> */
.L_x_9:


//--------------------- .nv.shared.reserved.0     --------------------------
	.section	.nv.shared.reserved.0,"aw",@nobits
	.weak		__nv_reservedSMEM_offset_0_alias
	.size		__nv_reservedSMEM_offset_0_alias, 0, 64
	.other		__nv_reservedSMEM_offset_0_alias,@"STO_CUDA_RESERVED_SHARED STV_DEFAULT"
__nv_reservedSMEM_offset_0_alias:
	.zero		0
	.zero		64


//--------------------- .nv.constant0._Z11max_poolingPKfPfiiiiiiiii --------------------------
	.section	.nv.constant0._Z11max_poolingPKfPfiiiiiiiii,"a",@progbits
	.sectionflags	@""
	.align	4
.nv.constant0._Z11max_poolingPKfPfiiiiiiiii:
	.zero		948


//--------------------- SYMBOLS --------------------------

	.type		.nv.reservedSmem.offset0,@object
	.size		.nv.reservedSmem.offset0,0x4
